	.headerflags	@"EF_CUDA_TEXMODE_UNIFIED EF_CUDA_64BIT_ADDRESS EF_CUDA_ACCELERATORS EF_CUDA_SM90 EF_CUDA_VIRTUAL_SM(EF_CUDA_SM90)"
	.elftype	@"ET_EXEC"


//--------------------- .nv.info                  --------------------------
	.section	.nv.info,"",@"SHT_CUDA_INFO"
	.align	4


	//----- nvinfo : EIATTR_REGCOUNT
	.align		4
        /*0000*/ 	.byte	0x04, 0x2f
        /*0002*/ 	.short	(.L_1 - .L_0)
	.align		4
.L_0:
        /*0004*/ 	.word	index@(triton_poi_fused_cat_19)
        /*0008*/ 	.word	0x00000017


	//----- nvinfo : EIATTR_MIN_STACK_SIZE
	.align		4
.L_1:
        /*000c*/ 	.byte	0x04, 0x12
        /*000e*/ 	.short	(.L_3 - .L_2)
	.align		4
.L_2:
        /*0010*/ 	.word	index@(triton_poi_fused_cat_19)
        /*0014*/ 	.word	0x00000000


	//----- nvinfo : EIATTR_FRAME_SIZE
	.align		4
.L_3:
        /*0018*/ 	.byte	0x04, 0x11
        /*001a*/ 	.short	(.L_5 - .L_4)
	.align		4
.L_4:
        /*001c*/ 	.word	index@(triton_poi_fused_cat_19)
        /*0020*/ 	.word	0x00000000


	//----- nvinfo : EIATTR_MIN_STACK_SIZE
	.align		4
.L_5:
        /*0024*/ 	.byte	0x04, 0x12
        /*0026*/ 	.short	(.L_7 - .L_6)
	.align		4
.L_6:
        /*0028*/ 	.word	index@(triton_poi_fused_cat_19)
        /*002c*/ 	.word	0x00000000
.L_7:


//--------------------- .nv.info.triton_poi_fused_cat_19 --------------------------
	.section	.nv.info.triton_poi_fused_cat_19,"",@"SHT_CUDA_INFO"
	.sectionflags	@""
	.align	4


	//----- nvinfo : EIATTR_CUDA_API_VERSION
	.align		4
        /*0000*/ 	.byte	0x04, 0x37
        /*0002*/ 	.short	(.L_9 - .L_8)
.L_8:
        /*0004*/ 	.word	0x0000007c


	//----- nvinfo : EIATTR_KPARAM_INFO
	.align		4
.L_9:
        /*0008*/ 	.byte	0x04, 0x17
        /*000a*/ 	.short	(.L_11 - .L_10)
.L_10:
        /*000c*/ 	.word	0x00000000
        /*0010*/ 	.short	0x0005
        /*0012*/ 	.short	0x0028
        /*0014*/ 	.byte	0x00, 0xf0, 0x11, 0x00


	//----- nvinfo : EIATTR_KPARAM_INFO
	.align		4
.L_11:
        /*0018*/ 	.byte	0x04, 0x17
        /*001a*/ 	.short	(.L_13 - .L_12)
.L_12:
        /*001c*/ 	.word	0x00000000
        /*0020*/ 	.short	0x0004
        /*0022*/ 	.short	0x0020
        /*0024*/ 	.byte	0x00, 0xf4, 0x21, 0x00


	//----- nvinfo : EIATTR_KPARAM_INFO
	.align		4
.L_13:
        /*0028*/ 	.byte	0x04, 0x17
        /*002a*/ 	.short	(.L_15 - .L_14)
.L_14:
        /*002c*/ 	.word	0x00000000
        /*0030*/ 	.short	0x0003
        /*0032*/ 	.short	0x0018
        /*0034*/ 	.byte	0x00, 0xf4, 0x21, 0x00


	//----- nvinfo : EIATTR_KPARAM_INFO
	.align		4
.L_15:
        /*0038*/ 	.byte	0x04, 0x17
        /*003a*/ 	.short	(.L_17 - .L_16)
.L_16:
        /*003c*/ 	.word	0x00000000
        /*0040*/ 	.short	0x0002
        /*0042*/ 	.short	0x0010
        /*0044*/ 	.byte	0x00, 0xf4, 0x21, 0x00


	//----- nvinfo : EIATTR_KPARAM_INFO
	.align		4
.L_17:
        /*0048*/ 	.byte	0x04, 0x17
        /*004a*/ 	.short	(.L_19 - .L_18)
.L_18:
        /*004c*/ 	.word	0x00000000
        /*0050*/ 	.short	0x0001
        /*0052*/ 	.short	0x0008
        /*0054*/ 	.byte	0x00, 0xf4, 0x21, 0x00


	//----- nvinfo : EIATTR_KPARAM_INFO
	.align		4
.L_19:
        /*0058*/ 	.byte	0x04, 0x17
        /*005a*/ 	.short	(.L_21 - .L_20)
.L_20:
        /*005c*/ 	.word	0x00000000
        /*0060*/ 	.short	0x0000
        /*0062*/ 	.short	0x0000
        /*0064*/ 	.byte	0x00, 0xf4, 0x21, 0x00


	//----- nvinfo : EIATTR_SPARSE_MMA_MASK
	.align		4
.L_21:
        /*0068*/ 	.byte	0x03, 0x50
        /*006a*/ 	.short	0x0000


	//----- nvinfo : EIATTR_MAXREG_COUNT
	.align		4
        /*006c*/ 	.byte	0x03, 0x1b
        /*006e*/ 	.short	0x00ff


	//----- nvinfo : EIATTR_EXIT_INSTR_OFFSETS
	.align		4
        /*0070*/ 	.byte	0x04, 0x1c
        /*0072*/ 	.short	(.L_23 - .L_22)


	//   ....[0]....
.L_22:
        /*0074*/ 	.word	0x00000440


	//----- nvinfo : EIATTR_REQNTID
	.align		4
.L_23:
        /*0078*/ 	.byte	0x04, 0x10
        /*007a*/ 	.short	(.L_25 - .L_24)
.L_24:
        /*007c*/ 	.word	0x00000100
        /*0080*/ 	.word	0x00000001
        /*0084*/ 	.word	0x00000001


	//----- nvinfo : EIATTR_CBANK_PARAM_SIZE
	.align		4
.L_25:
        /*0088*/ 	.byte	0x03, 0x19
        /*008a*/ 	.short	0x002c


	//----- nvinfo : EIATTR_PARAM_CBANK
	.align		4
        /*008c*/ 	.byte	0x04, 0x0a
        /*008e*/ 	.short	(.L_27 - .L_26)
	.align		4
.L_26:
        /*0090*/ 	.word	index@(.nv.constant0.triton_poi_fused_cat_19)
        /*0094*/ 	.short	0x0210
        /*0096*/ 	.short	0x002c


	//----- nvinfo : EIATTR_SW_WAR
	.align		4
.L_27:
        /*0098*/ 	.byte	0x04, 0x36
        /*009a*/ 	.short	(.L_29 - .L_28)
.L_28:
        /*009c*/ 	.word	0x00000008
.L_29:


//--------------------- .nv.callgraph             --------------------------
	.section	.nv.callgraph,"",@"SHT_CUDA_CALLGRAPH"
	.align	4
	.sectionentsize	8
	.align		4
        /*0000*/ 	.word	0x00000000
	.align		4
        /*0004*/ 	.word	0xffffffff
	.align		4
        /*0008*/ 	.word	0x00000000
	.align		4
        /*000c*/ 	.word	0xfffffffe
	.align		4
        /*0010*/ 	.word	0x00000000
	.align		4
        /*0014*/ 	.word	0xfffffffd
	.align		4
        /*0018*/ 	.word	0x00000000
	.align		4
        /*001c*/ 	.word	0xfffffffc


//--------------------- .text.triton_poi_fused_cat_19 --------------------------
	.section	.text.triton_poi_fused_cat_19,"ax",@progbits
	.align	128
        .global         triton_poi_fused_cat_19
        .type           triton_poi_fused_cat_19,@function
        .size           triton_poi_fused_cat_19,(.L_x_1 - triton_poi_fused_cat_19)
        .other          triton_poi_fused_cat_19,@"STO_CUDA_ENTRY STV_DEFAULT"
triton_poi_fused_cat_19:
.text.triton_poi_fused_cat_19:
[----:B------:R-:W-:Y:S01]  /*0000*/  LDC R1, c[0x0][0x28] ;  /* 0x00000a00ff017b82 */ /* 0x000fe20000000800 */
[----:B------:R-:W1:Y:S01]  /*0010*/  S2R R0, SR_TID.X ;  /* 0x0000000000007919 */ /* 0x000e620000002100 */
[----:B------:R-:W-:Y:S01]  /*0020*/  ULDC.64 UR6, c[0x0][0x220] ;  /* 0x0000880000067ab9 */ /* 0x000fe20000000a00 */
[----:B------:R-:W-:Y:S01]  /*0030*/  ULDC.64 UR8, c[0x0][0x228] ;  /* 0x00008a0000087ab9 */ /* 0x000fe20000000a00 */
[----:B------:R-:W-:Y:S01]  /*0040*/  IMAD.MOV.U32 R20, RZ, RZ, RZ ;  /* 0x000000ffff147224 */ /* 0x000fe200078e00ff */
[----:B------:R-:W2:Y:S01]  /*0050*/  S2R R3, SR_CTAID.X ;  /* 0x0000000000037919 */ /* 0x000ea20000002500 */
[----:B------:R-:W-:Y:S01]  /*0060*/  ULDC.64 UR4, c[0x0][0x208] ;  /* 0x0000820000047ab9 */ /* 0x000fe20000000a00 */
[----:B-1----:R-:W-:-:S05]  /*0070*/  IMAD.SHL.U32 R0, R0, 0x2, RZ ;  /* 0x0000000200007824 */ /* 0x002fca00078e00ff */
[----:B------:R-:W-:-:S05]  /*0080*/  LOP3.LUT R0, R0, 0x1fe, RZ, 0xc0, !PT ;  /* 0x000001fe00007812 */ /* 0x000fca00078ec0ff */
[----:B--2---:R-:W-:-:S04]  /*0090*/  IMAD R0, R3, 0x200, R0 ;  /* 0x0000020003007824 */ /* 0x004fc800078e0200 */
[----:B------:R-:W-:Y:S01]  /*00a0*/  IMAD.HI R8, R0, 0x2aaaaaab, RZ ;  /* 0x2aaaaaab00087827 */ /* 0x000fe200078e02ff */
[----:B------:R-:W-:-:S04]  /*00b0*/  SHF.R.S32.HI R3, RZ, 0x1f, R0 ;  /* 0x0000001fff037819 */ /* 0x000fc80000011400 */
[----:B------:R-:W-:Y:S02]  /*00c0*/  LEA.HI R4, R3, R0, RZ, 0x8 ;  /* 0x0000000003047211 */ /* 0x000fe400078f40ff */
[----:B------:R-:W-:Y:S01]  /*00d0*/  SHF.R.U32.HI R11, RZ, 0x1f, R8 ;  /* 0x0000001fff0b7819 */ /* 0x000fe20000011608 */
[----:B------:R-:W1:Y:S01]  /*00e0*/  LDC.64 R2, c[0x0][0x210] ;  /* 0x00008400ff027b82 */ /* 0x000e620000000a00 */
[----:B------:R-:W-:Y:S02]  /*00f0*/  SHF.R.S32.HI R7, RZ, 0x8, R4 ;  /* 0x00000008ff077819 */ /* 0x000fe40000011404 */
[----:B------:R-:W-:Y:S02]  /*0100*/  LOP3.LUT R9, R4, 0xffffff00, RZ, 0xc0, !PT ;  /* 0xffffff0004097812 */ /* 0x000fe400078ec0ff */
[----:B------:R-:W-:Y:S01]  /*0110*/  LEA.HI.SX32 R11, R8, R11, 0x12 ;  /* 0x0000000b080b7211 */ /* 0x000fe200078f92ff */
[----:B------:R-:W-:-:S04]  /*0120*/  IMAD.HI R5, R7, 0x2aaaaaab, RZ ;  /* 0x2aaaaaab07057827 */ /* 0x000fc800078e02ff */
[----:B------:R-:W-:Y:S01]  /*0130*/  IMAD.IADD R9, R0, 0x1, -R9 ;  /* 0x0000000100097824 */ /* 0x000fe200078e0a09 */
[----:B------:R-:W-:-:S03]  /*0140*/  SHF.R.U32.HI R6, RZ, 0x1f, R5 ;  /* 0x0000001fff067819 */ /* 0x000fc60000011605 */
[----:B------:R-:W-:Y:S01]  /*0150*/  IMAD R9, R11, 0x8000, R9 ;  /* 0x000080000b097824 */ /* 0x000fe200078e0209 */
[----:B------:R-:W-:Y:S02]  /*0160*/  LEA.HI R6, R5, R6, RZ, 0x1a ;  /* 0x0000000605067211 */ /* 0x000fe400078fd0ff */
[----:B------:R-:W2:Y:S02]  /*0170*/  LDC.64 R4, c[0x0][0x218] ;  /* 0x00008600ff047b82 */ /* 0x000ea40000000a00 */
[----:B------:R-:W-:Y:S01]  /*0180*/  SHF.R.S32.HI R15, RZ, 0x1f, R9 ;  /* 0x0000001fff0f7819 */ /* 0x000fe20000011409 */
[----:B------:R-:W-:Y:S02]  /*0190*/  IMAD R7, R6, -0x180, R7 ;  /* 0xfffffe8006077824 */ /* 0x000fe400078e0207 */
[----:B------:R-:W-:Y:S02]  /*01a0*/  IMAD R6, R11, -0x18000, R0 ;  /* 0xfffe80000b067824 */ /* 0x000fe400078e0200 */
[C---:B------:R-:W-:Y:S01]  /*01b0*/  IMAD.SHL.U32 R8, R7.reuse, 0x100, RZ ;  /* 0x0000010007087824 */ /* 0x040fe200078e00ff */
[----:B------:R-:W-:Y:S01]  /*01c0*/  LOP3.LUT R10, R7, 0xffffff80, RZ, 0xc0, !PT ;  /* 0xffffff80070a7812 */ /* 0x000fe200078ec0ff */
[----:B------:R-:W-:Y:S01]  /*01d0*/  IMAD R13, R11, 0x8000, R6 ;  /* 0x000080000b0d7824 */ /* 0x000fe200078e0206 */
[----:B------:R-:W-:Y:S01]  /*01e0*/  ISETP.GT.AND P2, PT, R7, 0xff, PT ;  /* 0x000000ff0700780c */ /* 0x000fe20003f44270 */
[----:B------:R-:W-:Y:S01]  /*01f0*/  IMAD.MOV.U32 R6, RZ, RZ, RZ ;  /* 0x000000ffff067224 */ /* 0x000fe200078e00ff */
[----:B------:R-:W-:Y:S01]  /*0200*/  IADD3 R9, P1, R8, R9, RZ ;  /* 0x0000000908097210 */ /* 0x000fe20007f3e0ff */
[----:B-1----:R-:W-:Y:S01]  /*0210*/  IMAD.WIDE R12, R13, 0x4, R2 ;  /* 0x000000040d0c7825 */ /* 0x002fe200078e0202 */
[----:B------:R-:W-:-:S02]  /*0220*/  ISETP.NE.AND P0, PT, R10, 0x80, PT ;  /* 0x000000800a00780c */ /* 0x000fc40003f05270 */
[----:B------:R-:W-:Y:S02]  /*0230*/  CS2R R2, SRZ ;  /* 0x0000000000027805 */ /* 0x000fe4000001ff00 */
[----:B------:R-:W-:Y:S01]  /*0240*/  LEA.HI.X.SX32 R8, R8, R15, 0x1, P1 ;  /* 0x0000000f08087211 */ /* 0x000fe200008f0eff */
[----:B------:R-:W-:Y:S01]  /*0250*/  IMAD.SHL.U32 R18, R9, 0x4, RZ ;  /* 0x0000000409127824 */ /* 0x000fe200078e00ff */
[C---:B------:R-:W-:Y:S01]  /*0260*/  ISETP.GE.AND P1, PT, R7.reuse, 0x80, PT ;  /* 0x000000800700780c */ /* 0x040fe20003f26270 */
[----:B------:R-:W1:Y:S03]  /*0270*/  LDC.64 R10, c[0x0][0x230] ;  /* 0x00008c00ff0a7b82 */ /* 0x000e660000000a00 */
[----:B------:R-:W-:Y:S01]  /*0280*/  IADD3 R16, P3, R18, UR6, RZ ;  /* 0x0000000612107c10 */ /* 0x000fe2000ff7e0ff */
[----:B--2---:R-:W-:Y:S01]  /*0290*/  IMAD.WIDE R14, R7, 0x4, R4 ;  /* 0x00000004070e7825 */ /* 0x004fe200078e0204 */
[----:B------:R-:W-:-:S02]  /*02a0*/  SHF.L.U64.HI R4, R9, 0x2, R8 ;  /* 0x0000000209047819 */ /* 0x000fc40000010208 */
[----:B------:R-:W-:Y:S02]  /*02b0*/  IADD3 R18, P4, R18, UR8, RZ ;  /* 0x0000000812127c10 */ /* 0x000fe4000ff9e0ff */
[----:B------:R-:W-:Y:S02]  /*02c0*/  IADD3.X R17, R4, UR7, RZ, P3, !PT ;  /* 0x0000000704117c10 */ /* 0x000fe40009ffe4ff */
[----:B------:R-:W-:Y:S01]  /*02d0*/  IADD3.X R19, R4, UR9, RZ, P4, !PT ;  /* 0x0000000904137c10 */ /* 0x000fe2000a7fe4ff */
[----:B------:R-:W2:Y:S01]  /*02e0*/  @!P1 LDG.E.EL R6, desc[UR4][R14.64] ;  /* 0x000000040e069981 */ /* 0x000ea2000c2e1900 */
[----:B------:R-:W-:-:S03]  /*02f0*/  CS2R R4, SRZ ;  /* 0x0000000000047805 */ /* 0x000fc6000001ff00 */
[----:B------:R-:W3:Y:S01]  /*0300*/  @!P1 LDG.E.64 R2, desc[UR4][R12.64] ;  /* 0x000000040c029981 */ /* 0x000ee2000c1e1b00 */
[----:B------:R-:W-:-:S03]  /*0310*/  CS2R R8, SRZ ;  /* 0x0000000000087805 */ /* 0x000fc6000001ff00 */
[----:B------:R-:W4:Y:S04]  /*0320*/  @!P1 LDG.E.EL R20, desc[UR4][R14.64] ;  /* 0x000000040e149981 */ /* 0x000f28000c2e1900 */
[----:B------:R-:W5:Y:S04]  /*0330*/  @!P0 LDG.E.64 R4, desc[UR4][R16.64+-0x20000] ;  /* 0xfe00000410048981 */ /* 0x000f68000c1e1b00 */
[----:B------:R-:W5:Y:S01]  /*0340*/  @P2 LDG.E.64 R8, desc[UR4][R18.64+-0x40000] ;  /* 0xfc00000412082981 */ /* 0x000f62000c1e1b00 */
[----:B------:R-:W-:Y:S01]  /*0350*/  ISETP.GE.AND P3, PT, R7, 0x100, PT ;  /* 0x000001000700780c */ /* 0x000fe20003f66270 */
[----:B-1----:R-:W-:Y:S01]  /*0360*/  IMAD.WIDE R10, R0, 0x4, R10 ;  /* 0x00000004000a7825 */ /* 0x002fe200078e020a */
[----:B--2---:R-:W-:-:S02]  /*0370*/  SEL R7, R6, RZ, !P1 ;  /* 0x000000ff06077207 */ /* 0x004fc40004800000 */
[----:B---3--:R-:W-:Y:S02]  /*0380*/  SEL R2, R2, RZ, !P1 ;  /* 0x000000ff02027207 */ /* 0x008fe40004800000 */
[----:B------:R-:W-:Y:S02]  /*0390*/  SEL R3, R3, RZ, !P1 ;  /* 0x000000ff03037207 */ /* 0x000fe40004800000 */
[----:B----4-:R-:W-:Y:S01]  /*03a0*/  SEL R20, R20, RZ, !P1 ;  /* 0x000000ff14147207 */ /* 0x010fe20004800000 */
[----:B------:R-:W-:Y:S01]  /*03b0*/  FADD R2, R2, R7 ;  /* 0x0000000702027221 */ /* 0x000fe20000000000 */
[----:B-----5:R-:W-:-:S03]  /*03c0*/  SEL R7, R4, RZ, !P0 ;  /* 0x000000ff04077207 */ /* 0x020fc60004000000 */
[----:B------:R-:W-:Y:S01]  /*03d0*/  FADD R3, R3, R20 ;  /* 0x0000001403037221 */ /* 0x000fe20000000000 */
[----:B------:R-:W-:Y:S02]  /*03e0*/  SEL R4, R5, RZ, !P0 ;  /* 0x000000ff05047207 */ /* 0x000fe40004000000 */
[----:B------:R-:W-:Y:S02]  /*03f0*/  SEL R8, R8, RZ, P2 ;  /* 0x000000ff08087207 */ /* 0x000fe40001000000 */
[----:B------:R-:W-:Y:S02]  /*0400*/  SEL R9, R9, RZ, P2 ;  /* 0x000000ff09097207 */ /* 0x000fe40001000000 */
[----:B------:R-:W-:Y:S02]  /*0410*/  @!P3 SEL R8, R2, R7, !P1 ;  /* 0x000000070208b207 */ /* 0x000fe40004800000 */
[----:B------:R-:W-:-:S05]  /*0420*/  @!P3 SEL R9, R3, R4, !P1 ;  /* 0x000000040309b207 */ /* 0x000fca0004800000 */
[----:B------:R-:W-:Y:S01]  /*0430*/  STG.E.64 desc[UR4][R10.64], R8 ;  /* 0x000000080a007986 */ /* 0x000fe2000c101b04 */
[----:B------:R-:W-:Y:S05]  /*0440*/  EXIT ;  /* 0x000000000000794d */ /* 0x000fea0003800000 */
.L_x_0:
[----:B------:R-:W-:-:S00]  /*0450*/  BRA `(.L_x_0) ;  /* 0xfffffffc00fc7947 */ /* 0x000fc0000383ffff */
[----:B------:R-:W-:-:S00]  /*0460*/  NOP ;  /* 0x0000000000007918 */ /* 0x000fc00000000000 */
        /* <DEDUP_REMOVED lines=9> */
.L_x_1:


//--------------------- .nv.constant0.triton_poi_fused_cat_19 --------------------------
	.section	.nv.constant0.triton_poi_fused_cat_19,"a",@progbits
	.sectionflags	@""
	.align	4
.nv.constant0.triton_poi_fused_cat_19:
	.zero		572
